//
// Generated by NVIDIA NVVM Compiler
//
// Compiler Build ID: CL-36424714
// Cuda compilation tools, release 13.0, V13.0.88
// Based on NVVM 20.0.0
//

.version 9.0
.target sm_100
.address_size 64

	// .globl	_Z8dijkstraPiS_S_ii
.const .align 4 .b8 adjMat_d[196];

.visible .entry _Z8dijkstraPiS_S_ii(
	.param .u64 .ptr .align 1 _Z8dijkstraPiS_S_ii_param_0,
	.param .u64 .ptr .align 1 _Z8dijkstraPiS_S_ii_param_1,
	.param .u64 .ptr .align 1 _Z8dijkstraPiS_S_ii_param_2,
	.param .u32 _Z8dijkstraPiS_S_ii_param_3,
	.param .u32 _Z8dijkstraPiS_S_ii_param_4
)
{


	ret;

}
	// .globl	_Z11printAdjMatPii
.visible .entry _Z11printAdjMatPii(
	.param .u64 .ptr .align 1 _Z11printAdjMatPii_param_0,
	.param .u32 _Z11printAdjMatPii_param_1
)
{
	.reg .pred 	%p<10>;
	.reg .b32 	%r<73>;
	.reg .b64 	%rd<56>;

	ld.param.u64 	%rd6, [_Z11printAdjMatPii_param_0];
	ld.param.u32 	%r35, [_Z11printAdjMatPii_param_1];
	cvta.to.global.u64 	%rd1, %rd6;
	mov.u32 	%r1, %tid.x;
	setp.lt.s32 	%p1, %r35, 1;
	@%p1 bra 	$L__BB1_12;
	and.b32  	%r2, %r35, 7;
	setp.lt.u32 	%p2, %r35, 8;
	mov.b32 	%r71, 0;
	@%p2 bra 	$L__BB1_4;
	and.b32  	%r71, %r35, 2147483640;
	neg.s32 	%r69, %r71;
	add.s32 	%r68, %r1, %r35;
	shl.b32 	%r6, %r35, 3;
	shl.b32 	%r37, %r35, 1;
	add.s32 	%r67, %r1, %r37;
	mad.lo.s32 	%r66, %r35, 3, %r1;
	shl.b32 	%r38, %r35, 2;
	add.s32 	%r65, %r1, %r38;
	mad.lo.s32 	%r64, %r35, 5, %r1;
	mad.lo.s32 	%r63, %r35, 6, %r1;
	mad.lo.s32 	%r62, %r35, 7, %r1;
	mul.wide.u32 	%rd55, %r1, 4;
	mul.wide.u32 	%rd3, %r6, 4;
	mov.u64 	%rd7, adjMat_d;
$L__BB1_3:
	.pragma "nounroll";
	add.s64 	%rd8, %rd7, %rd55;
	ld.const.u32 	%r39, [%rd8];
	add.s64 	%rd9, %rd1, %rd55;
	st.global.u32 	[%rd9], %r39;
	mul.wide.u32 	%rd10, %r68, 4;
	add.s64 	%rd11, %rd7, %rd10;
	ld.const.u32 	%r40, [%rd11];
	add.s64 	%rd12, %rd1, %rd10;
	st.global.u32 	[%rd12], %r40;
	mul.wide.u32 	%rd13, %r67, 4;
	add.s64 	%rd14, %rd7, %rd13;
	ld.const.u32 	%r41, [%rd14];
	add.s64 	%rd15, %rd1, %rd13;
	st.global.u32 	[%rd15], %r41;
	mul.wide.u32 	%rd16, %r66, 4;
	add.s64 	%rd17, %rd7, %rd16;
	ld.const.u32 	%r42, [%rd17];
	add.s64 	%rd18, %rd1, %rd16;
	st.global.u32 	[%rd18], %r42;
	mul.wide.u32 	%rd19, %r65, 4;
	add.s64 	%rd20, %rd7, %rd19;
	ld.const.u32 	%r43, [%rd20];
	add.s64 	%rd21, %rd1, %rd19;
	st.global.u32 	[%rd21], %r43;
	mul.wide.u32 	%rd22, %r64, 4;
	add.s64 	%rd23, %rd7, %rd22;
	ld.const.u32 	%r44, [%rd23];
	add.s64 	%rd24, %rd1, %rd22;
	st.global.u32 	[%rd24], %r44;
	mul.wide.u32 	%rd25, %r63, 4;
	add.s64 	%rd26, %rd7, %rd25;
	ld.const.u32 	%r45, [%rd26];
	add.s64 	%rd27, %rd1, %rd25;
	st.global.u32 	[%rd27], %r45;
	mul.wide.u32 	%rd28, %r62, 4;
	add.s64 	%rd29, %rd7, %rd28;
	ld.const.u32 	%r46, [%rd29];
	add.s64 	%rd30, %rd1, %rd28;
	st.global.u32 	[%rd30], %r46;
	add.s32 	%r69, %r69, 8;
	add.s32 	%r68, %r68, %r6;
	add.s32 	%r67, %r67, %r6;
	add.s32 	%r66, %r66, %r6;
	add.s32 	%r65, %r65, %r6;
	add.s32 	%r64, %r64, %r6;
	add.s32 	%r63, %r63, %r6;
	add.s32 	%r62, %r62, %r6;
	add.s64 	%rd55, %rd55, %rd3;
	setp.ne.s32 	%p3, %r69, 0;
	@%p3 bra 	$L__BB1_3;
$L__BB1_4:
	setp.eq.s32 	%p4, %r2, 0;
	@%p4 bra 	$L__BB1_12;
	and.b32  	%r30, %r35, 3;
	setp.lt.u32 	%p5, %r2, 4;
	@%p5 bra 	$L__BB1_7;
	mad.lo.s32 	%r47, %r71, %r35, %r1;
	mul.wide.u32 	%rd31, %r47, 4;
	mov.u64 	%rd32, adjMat_d;
	add.s64 	%rd33, %rd32, %rd31;
	ld.const.u32 	%r48, [%rd33];
	add.s64 	%rd34, %rd1, %rd31;
	st.global.u32 	[%rd34], %r48;
	add.s32 	%r49, %r47, %r35;
	mul.wide.u32 	%rd35, %r49, 4;
	add.s64 	%rd36, %rd32, %rd35;
	ld.const.u32 	%r50, [%rd36];
	add.s64 	%rd37, %rd1, %rd35;
	st.global.u32 	[%rd37], %r50;
	add.s32 	%r51, %r49, %r35;
	mul.wide.u32 	%rd38, %r51, 4;
	add.s64 	%rd39, %rd32, %rd38;
	ld.const.u32 	%r52, [%rd39];
	add.s64 	%rd40, %rd1, %rd38;
	st.global.u32 	[%rd40], %r52;
	add.s32 	%r53, %r51, %r35;
	mul.wide.u32 	%rd41, %r53, 4;
	add.s64 	%rd42, %rd32, %rd41;
	ld.const.u32 	%r54, [%rd42];
	add.s64 	%rd43, %rd1, %rd41;
	st.global.u32 	[%rd43], %r54;
	add.s32 	%r71, %r71, 4;
$L__BB1_7:
	setp.eq.s32 	%p6, %r30, 0;
	@%p6 bra 	$L__BB1_12;
	setp.eq.s32 	%p7, %r30, 1;
	@%p7 bra 	$L__BB1_10;
	mad.lo.s32 	%r55, %r71, %r35, %r1;
	mul.wide.u32 	%rd44, %r55, 4;
	mov.u64 	%rd45, adjMat_d;
	add.s64 	%rd46, %rd45, %rd44;
	ld.const.u32 	%r56, [%rd46];
	add.s64 	%rd47, %rd1, %rd44;
	st.global.u32 	[%rd47], %r56;
	add.s32 	%r57, %r55, %r35;
	mul.wide.u32 	%rd48, %r57, 4;
	add.s64 	%rd49, %rd45, %rd48;
	ld.const.u32 	%r58, [%rd49];
	add.s64 	%rd50, %rd1, %rd48;
	st.global.u32 	[%rd50], %r58;
	add.s32 	%r71, %r71, 2;
$L__BB1_10:
	and.b32  	%r59, %r35, 1;
	setp.eq.b32 	%p8, %r59, 1;
	not.pred 	%p9, %p8;
	@%p9 bra 	$L__BB1_12;
	mad.lo.s32 	%r60, %r71, %r35, %r1;
	mul.wide.u32 	%rd51, %r60, 4;
	mov.u64 	%rd52, adjMat_d;
	add.s64 	%rd53, %rd52, %rd51;
	ld.const.u32 	%r61, [%rd53];
	add.s64 	%rd54, %rd1, %rd51;
	st.global.u32 	[%rd54], %r61;
$L__BB1_12:
	ret;

}


// ===== COMPILED SASS (sm_100) =====

	.target	sm_100

	.elftype	@"ET_EXEC"


//--------------------- .note.nv.tkinfo           --------------------------
	.section	.note.nv.tkinfo,"",@"SHT_NOTE"
	.sectionflags	@"SHF_NOTE_NV_TKINFO"
	.tkinfo
        /*0018*/ 	.word	0x00000002
        /*0030*/ 	.string	""
        /*0030*/ 	.string	"ptxas"
        /*0030*/ 	.string	"Cuda compilation tools, release 13.0, V13.0.88"
        /*0030*/ 	.string	"Build cuda_13.0.r13.0/compiler.36424714_0"
        /*0030*/ 	.string	"-arch sm_100 -m 64 "



//--------------------- .note.nv.cuinfo           --------------------------
	.section	.note.nv.cuinfo,"",@"SHT_NOTE"
	.sectionflags	@"SHF_NOTE_NV_CUINFO"
        /*0018*/ 	.short	0x0002
        /*001a*/ 	.short	0x0064
        /*001c*/ 	.short	0x0082
	.zero		2


//--------------------- .nv.info                  --------------------------
	.section	.nv.info,"",@"SHT_CUDA_INFO"
	.align	4


	//----- nvinfo : EIATTR_REGCOUNT
	.align		4
        /*0000*/ 	.byte	0x04, 0x2f
        /*0002*/ 	.short	(.L_2 - .L_1)
	.align		4
.L_1:
        /*0004*/ 	.word	index@(_Z8dijkstraPiS_S_ii)
        /*0008*/ 	.word	0x00000004


	//----- nvinfo : EIATTR_FRAME_SIZE
	.align		4
.L_2:
        /*000c*/ 	.byte	0x04, 0x11
        /*000e*/ 	.short	(.L_4 - .L_3)
	.align		4
.L_3:
        /*0010*/ 	.word	index@(_Z8dijkstraPiS_S_ii)
        /*0014*/ 	.word	0x00000000


	//----- nvinfo : EIATTR_REGCOUNT
	.align		4
.L_4:
        /*0018*/ 	.byte	0x04, 0x2f
        /*001a*/ 	.short	(.L_6 - .L_5)
	.align		4
.L_5:
        /*001c*/ 	.word	index@(_Z11printAdjMatPii)
        /*0020*/ 	.word	0x00000020


	//----- nvinfo : EIATTR_FRAME_SIZE
	.align		4
.L_6:
        /*0024*/ 	.byte	0x04, 0x11
        /*0026*/ 	.short	(.L_8 - .L_7)
	.align		4
.L_7:
        /*0028*/ 	.word	index@(_Z11printAdjMatPii)
        /*002c*/ 	.word	0x00000000


	//----- nvinfo : EIATTR_MIN_STACK_SIZE
	.align		4
.L_8:
        /*0030*/ 	.byte	0x04, 0x12
        /*0032*/ 	.short	(.L_10 - .L_9)
	.align		4
.L_9:
        /*0034*/ 	.word	index@(_Z11printAdjMatPii)
        /*0038*/ 	.word	0x00000000


	//----- nvinfo : EIATTR_MIN_STACK_SIZE
	.align		4
.L_10:
        /*003c*/ 	.byte	0x04, 0x12
        /*003e*/ 	.short	(.L_12 - .L_11)
	.align		4
.L_11:
        /*0040*/ 	.word	index@(_Z8dijkstraPiS_S_ii)
        /*0044*/ 	.word	0x00000000
.L_12:


//--------------------- .nv.compat                --------------------------
	.section	.nv.compat,"",@"SHT_CUDA_COMPAT_INFO"
	.align	4
        /*0000*/ 	.byte	0x02, 0x09, 0x00, 0x00, 0x02, 0x02, 0x01, 0x00, 0x02, 0x05, 0x05, 0x00, 0x03, 0x07, 0x01, 0x01
        /*0010*/ 	.byte	0x02, 0x03, 0x00, 0x00, 0x02, 0x06, 0x01, 0x00, 0x04, 0x0b, 0x08, 0x00, 0x09, 0x00, 0x00, 0x00
        /*0020*/ 	.byte	0x00, 0x00, 0x00, 0x00


//--------------------- .nv.info._Z11printAdjMatPii --------------------------
	.section	.nv.info._Z11printAdjMatPii,"",@"SHT_CUDA_INFO"
	.sectionflags	@""
	.align	4


	//----- nvinfo : EIATTR_CUDA_API_VERSION
	.align		4
        /*0000*/ 	.byte	0x04, 0x37
        /*0002*/ 	.short	(.L_14 - .L_13)
.L_13:
        /*0004*/ 	.word	0x00000082


	//----- nvinfo : EIATTR_KPARAM_INFO
	.align		4
.L_14:
        /*0008*/ 	.byte	0x04, 0x17
        /*000a*/ 	.short	(.L_16 - .L_15)
.L_15:
        /*000c*/ 	.word	0x00000000
        /*0010*/ 	.short	0x0001
        /*0012*/ 	.short	0x0008
        /*0014*/ 	.byte	0x00, 0xf0, 0x11, 0x00


	//----- nvinfo : EIATTR_KPARAM_INFO
	.align		4
.L_16:
        /*0018*/ 	.byte	0x04, 0x17
        /*001a*/ 	.short	(.L_18 - .L_17)
.L_17:
        /*001c*/ 	.word	0x00000000
        /*0020*/ 	.short	0x0000
        /*0022*/ 	.short	0x0000
        /*0024*/ 	.byte	0x00, 0xf5, 0x21, 0x00


	//----- nvinfo : EIATTR_SPARSE_MMA_MASK
	.align		4
.L_18:
        /*0028*/ 	.byte	0x03, 0x50
        /*002a*/ 	.short	0x0000


	//----- nvinfo : EIATTR_MAXREG_COUNT
	.align		4
        /*002c*/ 	.byte	0x03, 0x1b
        /*002e*/ 	.short	0x00ff


	//----- nvinfo : EIATTR_MERCURY_ISA_VERSION
	.align		4
        /*0030*/ 	.byte	0x03, 0x5f
        /*0032*/ 	.short	0x0101


	//----- nvinfo : EIATTR_VRC_CTA_INIT_COUNT
	.align		4
        /*0034*/ 	.byte	0x02, 0x4a
	.zero		1
	.zero		1


	//----- nvinfo : EIATTR_EXIT_INSTR_OFFSETS
	.align		4
        /*0038*/ 	.byte	0x04, 0x1c
        /*003a*/ 	.short	(.L_20 - .L_19)


	//   ....[0]....
.L_19:
        /*003c*/ 	.word	0x00000030


	//   ....[1]....
        /*0040*/ 	.word	0x00000510


	//   ....[2]....
        /*0044*/ 	.word	0x00000740


	//   ....[3]....
        /*0048*/ 	.word	0x00000890


	//   ....[4]....
        /*004c*/ 	.word	0x00000920


	//----- nvinfo : EIATTR_CBANK_PARAM_SIZE
	.align		4
.L_20:
        /*0050*/ 	.byte	0x03, 0x19
        /*0052*/ 	.short	0x000c


	//----- nvinfo : EIATTR_PARAM_CBANK
	.align		4
        /*0054*/ 	.byte	0x04, 0x0a
        /*0056*/ 	.short	(.L_22 - .L_21)
	.align		4
.L_21:
        /*0058*/ 	.word	index@(.nv.constant0._Z11printAdjMatPii)
        /*005c*/ 	.short	0x0380
        /*005e*/ 	.short	0x000c


	//----- nvinfo : EIATTR_SW_WAR
	.align		4
.L_22:
        /*0060*/ 	.byte	0x04, 0x36
        /*0062*/ 	.short	(.L_24 - .L_23)
.L_23:
        /*0064*/ 	.word	0x00000008
.L_24:


//--------------------- .nv.info._Z8dijkstraPiS_S_ii --------------------------
	.section	.nv.info._Z8dijkstraPiS_S_ii,"",@"SHT_CUDA_INFO"
	.sectionflags	@""
	.align	4


	//----- nvinfo : EIATTR_CUDA_API_VERSION
	.align		4
        /*0000*/ 	.byte	0x04, 0x37
        /*0002*/ 	.short	(.L_26 - .L_25)
.L_25:
        /*0004*/ 	.word	0x00000082


	//----- nvinfo : EIATTR_KPARAM_INFO
	.align		4
.L_26:
        /*0008*/ 	.byte	0x04, 0x17
        /*000a*/ 	.short	(.L_28 - .L_27)
.L_27:
        /*000c*/ 	.word	0x00000000
        /*0010*/ 	.short	0x0004
        /*0012*/ 	.short	0x001c
        /*0014*/ 	.byte	0x00, 0xf0, 0x11, 0x00


	//----- nvinfo : EIATTR_KPARAM_INFO
	.align		4
.L_28:
        /*0018*/ 	.byte	0x04, 0x17
        /*001a*/ 	.short	(.L_30 - .L_29)
.L_29:
        /*001c*/ 	.word	0x00000000
        /*0020*/ 	.short	0x0003
        /*0022*/ 	.short	0x0018
        /*0024*/ 	.byte	0x00, 0xf0, 0x11, 0x00


	//----- nvinfo : EIATTR_KPARAM_INFO
	.align		4
.L_30:
        /*0028*/ 	.byte	0x04, 0x17
        /*002a*/ 	.short	(.L_32 - .L_31)
.L_31:
        /*002c*/ 	.word	0x00000000
        /*0030*/ 	.short	0x0002
        /*0032*/ 	.short	0x0010
        /*0034*/ 	.byte	0x00, 0xf5, 0x21, 0x00


	//----- nvinfo : EIATTR_KPARAM_INFO
	.align		4
.L_32:
        /*0038*/ 	.byte	0x04, 0x17
        /*003a*/ 	.short	(.L_34 - .L_33)
.L_33:
        /*003c*/ 	.word	0x00000000
        /*0040*/ 	.short	0x0001
        /*0042*/ 	.short	0x0008
        /*0044*/ 	.byte	0x00, 0xf5, 0x21, 0x00


	//----- nvinfo : EIATTR_KPARAM_INFO
	.align		4
.L_34:
        /*0048*/ 	.byte	0x04, 0x17
        /*004a*/ 	.short	(.L_36 - .L_35)
.L_35:
        /*004c*/ 	.word	0x00000000
        /*0050*/ 	.short	0x0000
        /*0052*/ 	.short	0x0000
        /*0054*/ 	.byte	0x00, 0xf5, 0x21, 0x00


	//----- nvinfo : EIATTR_SPARSE_MMA_MASK
	.align		4
.L_36:
        /*0058*/ 	.byte	0x03, 0x50
        /*005a*/ 	.short	0x0000


	//----- nvinfo : EIATTR_MAXREG_COUNT
	.align		4
        /*005c*/ 	.byte	0x03, 0x1b
        /*005e*/ 	.short	0x00ff


	//----- nvinfo : EIATTR_MERCURY_ISA_VERSION
	.align		4
        /*0060*/ 	.byte	0x03, 0x5f
        /*0062*/ 	.short	0x0101


	//----- nvinfo : EIATTR_VRC_CTA_INIT_COUNT
	.align		4
        /*0064*/ 	.byte	0x02, 0x4a
	.zero		1
	.zero		1


	//----- nvinfo : EIATTR_EXIT_INSTR_OFFSETS
	.align		4
        /*0068*/ 	.byte	0x04, 0x1c
        /*006a*/ 	.short	(.L_38 - .L_37)


	//   ....[0]....
.L_37:
        /*006c*/ 	.word	0x00000010


	//----- nvinfo : EIATTR_CBANK_PARAM_SIZE
	.align		4
.L_38:
        /*0070*/ 	.byte	0x03, 0x19
        /*0072*/ 	.short	0x0020


	//----- nvinfo : EIATTR_PARAM_CBANK
	.align		4
        /*0074*/ 	.byte	0x04, 0x0a
        /*0076*/ 	.short	(.L_40 - .L_39)
	.align		4
.L_39:
        /*0078*/ 	.word	index@(.nv.constant0._Z8dijkstraPiS_S_ii)
        /*007c*/ 	.short	0x0380
        /*007e*/ 	.short	0x0020


	//----- nvinfo : EIATTR_SW_WAR
	.align		4
.L_40:
        /*0080*/ 	.byte	0x04, 0x36
        /*0082*/ 	.short	(.L_42 - .L_41)
.L_41:
        /*0084*/ 	.word	0x00000008
.L_42:


//--------------------- .nv.callgraph             --------------------------
	.section	.nv.callgraph,"",@"SHT_CUDA_CALLGRAPH"
	.align	4
	.sectionentsize	8
	.align		4
        /*0000*/ 	.word	0x00000000
	.align		4
        /*0004*/ 	.word	0xffffffff
	.align		4
        /*0008*/ 	.word	0x00000000
	.align		4
        /*000c*/ 	.word	0xfffffffe
	.align		4
        /*0010*/ 	.word	0x00000000
	.align		4
        /*0014*/ 	.word	0xfffffffd
	.align		4
        /*0018*/ 	.word	0x00000000
	.align		4
        /*001c*/ 	.word	0xfffffffc


//--------------------- .nv.constant3             --------------------------
	.section	.nv.constant3,"a",@progbits
	.align	4
.nv.constant3:
	.type		adjMat_d,@object
	.size		adjMat_d,(.L_0 - adjMat_d)
adjMat_d:
	.zero		196
.L_0:


//--------------------- .text._Z11printAdjMatPii  --------------------------
	.section	.text._Z11printAdjMatPii,"ax",@progbits
	.align	128
        .global         _Z11printAdjMatPii
        .type           _Z11printAdjMatPii,@function
        .size           _Z11printAdjMatPii,(.L_x_6 - _Z11printAdjMatPii)
        .other          _Z11printAdjMatPii,@"STO_CUDA_ENTRY STV_DEFAULT"
_Z11printAdjMatPii:
.text._Z11printAdjMatPii:
[----:B------:R-:W-:Y:S08]  /*0000*/  LDC R1, c[0x0][0x37c] ;  /* 0x0000df00ff017b82 */ /* 0x000ff00000000800 */
[----:B------:R-:W0:Y:S02]  /*0010*/  LDC R0, c[0x0][0x388] ;  /* 0x0000e200ff007b82 */ /* 0x000e240000000800 */
[----:B0-----:R-:W-:-:S13]  /*0020*/  ISETP.GE.AND P0, PT, R0, 0x1, PT ;  /* 0x000000010000780c */ /* 0x001fda0003f06270 */
[----:B------:R-:W-:Y:S05]  /*0030*/  @!P0 EXIT ;  /* 0x000000000000894d */ /* 0x000fea0003800000 */
[----:B------:R-:W0:Y:S01]  /*0040*/  S2R R5, SR_TID.X ;  /* 0x0000000000057919 */ /* 0x000e220000002100 */
[C---:B------:R-:W-:Y:S01]  /*0050*/  ISETP.GE.U32.AND P1, PT, R0.reuse, 0x8, PT ;  /* 0x000000080000780c */ /* 0x040fe20003f26070 */
[----:B------:R-:W1:Y:S01]  /*0060*/  LDCU.64 UR4, c[0x0][0x358] ;  /* 0x00006b00ff0477ac */ /* 0x000e620008000a00 */
[----:B------:R-:W-:Y:S01]  /*0070*/  LOP3.LUT R2, R0, 0x7, RZ, 0xc0, !PT ;  /* 0x0000000700027812 */ /* 0x000fe200078ec0ff */
[----:B------:R-:W-:-:S03]  /*0080*/  IMAD.MOV.U32 R3, RZ, RZ, RZ ;  /* 0x000000ffff037224 */ /* 0x000fc600078e00ff */
[----:B------:R-:W-:-:S07]  /*0090*/  ISETP.NE.AND P0, PT, R2, RZ, PT ;  /* 0x000000ff0200720c */ /* 0x000fce0003f05270 */
[----:B------:R-:W-:Y:S06]  /*00a0*/  @!P1 BRA `(.L_x_0) ;  /* 0x0000000400189947 */ /* 0x000fec0003800000 */
[C---:B------:R-:W-:Y:S01]  /*00b0*/  LOP3.LUT R3, R0.reuse, 0x7ffffff8, RZ, 0xc0, !PT ;  /* 0x7ffffff800037812 */ /* 0x040fe200078ec0ff */
[----:B0-----:R-:W-:Y:S01]  /*00c0*/  IMAD.IADD R24, R5, 0x1, R0 ;  /* 0x0000000105187824 */ /* 0x001fe200078e0200 */
[C---:B------:R-:W-:Y:S01]  /*00d0*/  LEA R4, R0.reuse, R5, 0x1 ;  /* 0x0000000500047211 */ /* 0x040fe200078e08ff */
[C---:B------:R-:W-:Y:S01]  /*00e0*/  IMAD.SHL.U32 R7, R0.reuse, 0x8, RZ ;  /* 0x0000000800077824 */ /* 0x040fe200078e00ff */
[----:B------:R-:W0:Y:S01]  /*00f0*/  LDCU.64 UR6, c[0x0][0x380] ;  /* 0x00007000ff0677ac */ /* 0x000e220008000a00 */
[C-C-:B------:R-:W-:Y:S02]  /*0100*/  IMAD R6, R0.reuse, 0x3, R5.reuse ;  /* 0x0000000300067824 */ /* 0x140fe400078e0205 */
[C-C-:B------:R-:W-:Y:S02]  /*0110*/  IMAD R8, R0.reuse, 0x4, R5.reuse ;  /* 0x0000000400087824 */ /* 0x140fe400078e0205 */
[C-C-:B------:R-:W-:Y:S02]  /*0120*/  IMAD R10, R0.reuse, 0x5, R5.reuse ;  /* 0x00000005000a7824 */ /* 0x140fe400078e0205 */
[----:B------:R-:W-:-:S02]  /*0130*/  IMAD R12, R0, 0x6, R5 ;  /* 0x00000006000c7824 */ /* 0x000fc400078e0205 */
[----:B------:R-:W-:Y:S02]  /*0140*/  IMAD R22, R0, 0x7, R5 ;  /* 0x0000000700167824 */ /* 0x000fe400078e0205 */
[----:B------:R-:W-:-:S04]  /*0150*/  IMAD.WIDE.U32 R14, R5, 0x4, RZ ;  /* 0x00000004050e7825 */ /* 0x000fc800078e00ff */
[----:B------:R-:W-:-:S07]  /*0160*/  IMAD.MOV R9, RZ, RZ, -R3 ;  /* 0x000000ffff097224 */ /* 0x000fce00078e0a03 */
.L_x_1:
[----:B--2---:R-:W-:Y:S01]  /*0170*/  IMAD.WIDE.U32 R18, R24, 0x4, RZ ;  /* 0x0000000418127825 */ /* 0x004fe200078e00ff */
[----:B0-----:R-:W-:Y:S02]  /*0180*/  IADD3 R28, P1, PT, R14, UR6, RZ ;  /* 0x000000060e1c7c10 */ /* 0x001fe4000ff3e0ff */
[----:B------:R-:W-:Y:S01]  /*0190*/  IADD3 R24, PT, PT, R7, R24, RZ ;  /* 0x0000001807187210 */ /* 0x000fe20007ffe0ff */
[----:B------:R-:W-:Y:S01]  /*01a0*/  IMAD.MOV.U32 R13, RZ, RZ, R14 ;  /* 0x000000ffff0d7224 */ /* 0x000fe200078e000e */
[----:B------:R-:W-:Y:S01]  /*01b0*/  MOV R11, R18 ;  /* 0x00000012000b7202 */ /* 0x000fe20000000f00 */
[----:B------:R-:W-:Y:S01]  /*01c0*/  IMAD.WIDE.U32 R16, R4, 0x4, RZ ;  /* 0x0000000404107825 */ /* 0x000fe200078e00ff */
[----:B------:R-:W-:Y:S02]  /*01d0*/  IADD3.X R29, PT, PT, R15, UR7, RZ, P1, !PT ;  /* 0x000000070f1d7c10 */ /* 0x000fe40008ffe4ff */
[----:B------:R-:W-:Y:S01]  /*01e0*/  IADD3 R26, P1, PT, R18, UR6, RZ ;  /* 0x00000006121a7c10 */ /* 0x000fe2000ff3e0ff */
[----:B------:R-:W1:Y:S01]  /*01f0*/  LDC R13, c[0x3][R13] ;  /* 0x00c000000d0d7b82 */ /* 0x000e620000000800 */
[----:B------:R-:W-:-:S02]  /*0200*/  IMAD.WIDE.U32 R20, R6, 0x4, RZ ;  /* 0x0000000406147825 */ /* 0x000fc400078e00ff */
[----:B------:R-:W-:Y:S02]  /*0210*/  IADD3.X R27, PT, PT, R19, UR7, RZ, P1, !PT ;  /* 0x00000007131b7c10 */ /* 0x000fe40008ffe4ff */
[----:B------:R-:W-:Y:S01]  /*0220*/  IMAD.MOV.U32 R23, RZ, RZ, R16 ;  /* 0x000000ffff177224 */ /* 0x000fe200078e0010 */
[----:B------:R-:W-:Y:S01]  /*0230*/  IADD3 R16, P1, PT, R16, UR6, RZ ;  /* 0x0000000610107c10 */ /* 0x000fe2000ff3e0ff */
[----:B------:R-:W-:Y:S01]  /*0240*/  IMAD.MOV.U32 R25, RZ, RZ, R20 ;  /* 0x000000ffff197224 */ /* 0x000fe200078e0014 */
[----:B------:R-:W0:Y:S01]  /*0250*/  LDC R11, c[0x3][R11] ;  /* 0x00c000000b0b7b82 */ /* 0x000e220000000800 */
[----:B------:R-:W-:Y:S01]  /*0260*/  IMAD.WIDE.U32 R18, R8, 0x4, RZ ;  /* 0x0000000408127825 */ /* 0x000fe200078e00ff */
[----:B------:R-:W-:-:S03]  /*0270*/  IADD3.X R17, PT, PT, R17, UR7, RZ, P1, !PT ;  /* 0x0000000711117c10 */ /* 0x000fc60008ffe4ff */
[----:B------:R-:W-:Y:S02]  /*0280*/  VIADD R9, R9, 0x8 ;  /* 0x0000000809097836 */ /* 0x000fe40000000000 */
[C---:B------:R-:W-:Y:S01]  /*0290*/  IMAD.IADD R4, R7.reuse, 0x1, R4 ;  /* 0x0000000107047824 */ /* 0x040fe200078e0204 */
[----:B------:R-:W2:Y:S01]  /*02a0*/  LDC R23, c[0x3][R23] ;  /* 0x00c0000017177b82 */ /* 0x000ea20000000800 */
[C---:B------:R-:W-:Y:S02]  /*02b0*/  IMAD.IADD R6, R7.reuse, 0x1, R6 ;  /* 0x0000000107067824 */ /* 0x040fe400078e0206 */
[C---:B------:R-:W-:Y:S02]  /*02c0*/  IMAD.IADD R8, R7.reuse, 0x1, R8 ;  /* 0x0000000107087824 */ /* 0x040fe400078e0208 */
[----:B------:R-:W-:Y:S01]  /*02d0*/  IMAD.WIDE.U32 R14, R7, 0x4, R14 ;  /* 0x00000004070e7825 */ /* 0x000fe200078e000e */
[----:B-1----:R1:W-:Y:S04]  /*02e0*/  STG.E desc[UR4][R28.64], R13 ;  /* 0x0000000d1c007986 */ /* 0x0023e8000c101904 */
[----:B0-----:R0:W-:Y:S01]  /*02f0*/  STG.E desc[UR4][R26.64], R11 ;  /* 0x0000000b1a007986 */ /* 0x0011e2000c101904 */
[----:B-1----:R-:W-:-:S04]  /*0300*/  IADD3 R28, P2, PT, R20, UR6, RZ ;  /* 0x00000006141c7c10 */ /* 0x002fc8000ff5e0ff */
[----:B------:R-:W-:Y:S01]  /*0310*/  IADD3.X R29, PT, PT, R21, UR7, RZ, P2, !PT ;  /* 0x00000007151d7c10 */ /* 0x000fe200097fe4ff */
[----:B--2---:R1:W-:Y:S01]  /*0320*/  STG.E desc[UR4][R16.64], R23 ;  /* 0x0000001710007986 */ /* 0x0043e2000c101904 */
[----:B------:R-:W-:Y:S01]  /*0330*/  IMAD.WIDE.U32 R20, R12, 0x4, RZ ;  /* 0x000000040c147825 */ /* 0x000fe200078e00ff */
[----:B0-----:R0:W2:Y:S01]  /*0340*/  LDC R11, c[0x3][R25] ;  /* 0x00c00000190b7b82 */ /* 0x0010a20000000800 */
[----:B------:R-:W-:Y:S02]  /*0350*/  IADD3 R26, P1, PT, R18, UR6, RZ ;  /* 0x00000006121a7c10 */ /* 0x000fe4000ff3e0ff */
[----:B------:R-:W-:Y:S02]  /*0360*/  IMAD.MOV.U32 R13, RZ, RZ, R20 ;  /* 0x000000ffff0d7224 */ /* 0x000fe400078e0014 */
[----:B------:R-:W-:Y:S01]  /*0370*/  IMAD.IADD R12, R7, 0x1, R12 ;  /* 0x00000001070c7824 */ /* 0x000fe200078e020c */
[----:B------:R-:W-:Y:S01]  /*0380*/  IADD3.X R27, PT, PT, R19, UR7, RZ, P1, !PT ;  /* 0x00000007131b7c10 */ /* 0x000fe20008ffe4ff */
[----:B0-----:R-:W-:-:S02]  /*0390*/  IMAD.MOV.U32 R25, RZ, RZ, R18 ;  /* 0x000000ffff197224 */ /* 0x001fc400078e0012 */
[----:B------:R-:W0:Y:S01]  /*03a0*/  LDC R13, c[0x3][R13] ;  /* 0x00c000000d0d7b82 */ /* 0x000e220000000800 */
[----:B------:R-:W-:Y:S01]  /*03b0*/  IMAD.WIDE.U32 R18, R10, 0x4, RZ ;  /* 0x000000040a127825 */ /* 0x000fe200078e00ff */
[----:B------:R-:W-:-:S03]  /*03c0*/  IADD3 R10, PT, PT, R7, R10, RZ ;  /* 0x0000000a070a7210 */ /* 0x000fc60007ffe0ff */
[----:B-1----:R-:W-:-:S03]  /*03d0*/  IMAD.WIDE.U32 R16, R22, 0x4, RZ ;  /* 0x0000000416107825 */ /* 0x002fc600078e00ff */
[----:B------:R-:W1:Y:S01]  /*03e0*/  LDC R25, c[0x3][R25] ;  /* 0x00c0000019197b82 */ /* 0x000e620000000800 */
[----:B------:R-:W-:Y:S01]  /*03f0*/  IMAD.MOV.U32 R23, RZ, RZ, R16 ;  /* 0x000000ffff177224 */ /* 0x000fe200078e0010 */
[----:B------:R-:W-:Y:S01]  /*0400*/  IADD3 R16, P2, PT, R16, UR6, RZ ;  /* 0x0000000610107c10 */ /* 0x000fe2000ff5e0ff */
[----:B------:R-:W-:-:S03]  /*0410*/  IMAD.IADD R22, R7, 0x1, R22 ;  /* 0x0000000107167824 */ /* 0x000fc600078e0216 */
[----:B------:R-:W-:Y:S02]  /*0420*/  IADD3.X R17, PT, PT, R17, UR7, RZ, P2, !PT ;  /* 0x0000000711117c10 */ /* 0x000fe400097fe4ff */
[----:B------:R-:W3:Y:S01]  /*0430*/  LDC R23, c[0x3][R23] ;  /* 0x00c0000017177b82 */ /* 0x000ee20000000800 */
[----:B--2---:R2:W-:Y:S02]  /*0440*/  STG.E desc[UR4][R28.64], R11 ;  /* 0x0000000b1c007986 */ /* 0x0045e4000c101904 */
[----:B--2---:R-:W-:Y:S02]  /*0450*/  MOV R11, R18 ;  /* 0x00000012000b7202 */ /* 0x004fe40000000f00 */
[----:B------:R-:W-:Y:S01]  /*0460*/  IADD3 R18, P1, PT, R18, UR6, RZ ;  /* 0x0000000612127c10 */ /* 0x000fe2000ff3e0ff */
[----:B-1----:R2:W-:Y:S03]  /*0470*/  STG.E desc[UR4][R26.64], R25 ;  /* 0x000000191a007986 */ /* 0x0025e6000c101904 */
[----:B------:R-:W1:Y:S01]  /*0480*/  LDC R11, c[0x3][R11] ;  /* 0x00c000000b0b7b82 */ /* 0x000e620000000800 */
[----:B------:R-:W-:-:S02]  /*0490*/  IADD3.X R19, PT, PT, R19, UR7, RZ, P1, !PT ;  /* 0x0000000713137c10 */ /* 0x000fc40008ffe4ff */
[----:B------:R-:W-:-:S04]  /*04a0*/  IADD3 R20, P1, PT, R20, UR6, RZ ;  /* 0x0000000614147c10 */ /* 0x000fc8000ff3e0ff */
[----:B------:R-:W-:Y:S02]  /*04b0*/  IADD3.X R21, PT, PT, R21, UR7, RZ, P1, !PT ;  /* 0x0000000715157c10 */ /* 0x000fe40008ffe4ff */
[----:B------:R-:W-:Y:S01]  /*04c0*/  ISETP.NE.AND P1, PT, R9, RZ, PT ;  /* 0x000000ff0900720c */ /* 0x000fe20003f25270 */
[----:B-1----:R2:W-:Y:S04]  /*04d0*/  STG.E desc[UR4][R18.64], R11 ;  /* 0x0000000b12007986 */ /* 0x0025e8000c101904 */
[----:B0-----:R2:W-:Y:S04]  /*04e0*/  STG.E desc[UR4][R20.64], R13 ;  /* 0x0000000d14007986 */ /* 0x0015e8000c101904 */
[----:B---3--:R2:W-:Y:S04]  /*04f0*/  STG.E desc[UR4][R16.64], R23 ;  /* 0x0000001710007986 */ /* 0x0085e8000c101904 */
[----:B------:R-:W-:Y:S05]  /*0500*/  @P1 BRA `(.L_x_1) ;  /* 0xfffffffc00181947 */ /* 0x000fea000383ffff */
.L_x_0:
[----:B-1----:R-:W-:Y:S05]  /*0510*/  @!P0 EXIT ;  /* 0x000000000000894d */ /* 0x002fea0003800000 */
[----:B------:R-:W-:Y:S02]  /*0520*/  ISETP.GE.U32.AND P1, PT, R2, 0x4, PT ;  /* 0x000000040200780c */ /* 0x000fe40003f26070 */
[----:B------:R-:W-:-:S04]  /*0530*/  LOP3.LUT R4, R0, 0x3, RZ, 0xc0, !PT ;  /* 0x0000000300047812 */ /* 0x000fc800078ec0ff */
[----:B------:R-:W-:-:S07]  /*0540*/  ISETP.NE.AND P0, PT, R4, RZ, PT ;  /* 0x000000ff0400720c */ /* 0x000fce0003f05270 */
[----:B------:R-:W-:Y:S06]  /*0550*/  @!P1 BRA `(.L_x_2) ;  /* 0x0000000000789947 */ /* 0x000fec0003800000 */
[C---:B0-----:R-:W-:Y:S01]  /*0560*/  IMAD R7, R3.reuse, R0, R5 ;  /* 0x0000000003077224 */ /* 0x041fe200078e0205 */
[----:B------:R-:W0:Y:S01]  /*0570*/  LDCU.64 UR6, c[0x0][0x380] ;  /* 0x00007000ff0677ac */ /* 0x000e220008000a00 */
[----:B------:R-:W-:Y:S02]  /*0580*/  VIADD R3, R3, 0x4 ;  /* 0x0000000403037836 */ /* 0x000fe40000000000 */
[C---:B------:R-:W-:Y:S02]  /*0590*/  IMAD.IADD R9, R7.reuse, 0x1, R0 ;  /* 0x0000000107097824 */ /* 0x040fe400078e0200 */
[----:B------:R-:W-:-:S03]  /*05a0*/  IMAD.WIDE.U32 R6, R7, 0x4, RZ ;  /* 0x0000000407067825 */ /* 0x000fc600078e00ff */
[C---:B--2---:R-:W-:Y:S01]  /*05b0*/  IADD3 R11, PT, PT, R9.reuse, R0, RZ ;  /* 0x00000000090b7210 */ /* 0x044fe20007ffe0ff */
[----:B------:R-:W-:-:S04]  /*05c0*/  IMAD.WIDE.U32 R8, R9, 0x4, RZ ;  /* 0x0000000409087825 */ /* 0x000fc800078e00ff */
[C---:B------:R-:W-:Y:S02]  /*05d0*/  IMAD.IADD R12, R11.reuse, 0x1, R0 ;  /* 0x000000010b0c7824 */ /* 0x040fe400078e0200 */
[----:B------:R-:W-:-:S04]  /*05e0*/  IMAD.WIDE.U32 R10, R11, 0x4, RZ ;  /* 0x000000040b0a7825 */ /* 0x000fc800078e00ff */
[----:B------:R-:W-:Y:S01]  /*05f0*/  IMAD.MOV.U32 R15, RZ, RZ, R6 ;  /* 0x000000ffff0f7224 */ /* 0x000fe200078e0006 */
[----:B------:R-:W-:Y:S01]  /*0600*/  MOV R14, R10 ;  /* 0x0000000a000e7202 */ /* 0x000fe20000000f00 */
[----:B------:R-:W-:Y:S01]  /*0610*/  IMAD.WIDE.U32 R12, R12, 0x4, RZ ;  /* 0x000000040c0c7825 */ /* 0x000fe200078e00ff */
[----:B0-----:R-:W-:Y:S02]  /*0620*/  IADD3 R6, P1, PT, R6, UR6, RZ ;  /* 0x0000000606067c10 */ /* 0x001fe4000ff3e0ff */
[----:B------:R-:W0:Y:S01]  /*0630*/  LDC R19, c[0x3][R14] ;  /* 0x00c000000e137b82 */ /* 0x000e220000000800 */
[----:B------:R-:W-:Y:S01]  /*0640*/  IMAD.MOV.U32 R16, RZ, RZ, R8 ;  /* 0x000000ffff107224 */ /* 0x000fe200078e0008 */
[----:B------:R-:W-:Y:S01]  /*0650*/  IADD3.X R7, PT, PT, R7, UR7, RZ, P1, !PT ;  /* 0x0000000707077c10 */ /* 0x000fe20008ffe4ff */
[----:B------:R-:W-:Y:S01]  /*0660*/  IMAD.MOV.U32 R2, RZ, RZ, R12 ;  /* 0x000000ffff027224 */ /* 0x000fe200078e000c */
[----:B------:R-:W-:Y:S02]  /*0670*/  IADD3 R8, P1, PT, R8, UR6, RZ ;  /* 0x0000000608087c10 */ /* 0x000fe4000ff3e0ff */
[----:B------:R-:W-:-:S02]  /*0680*/  IADD3 R10, P2, PT, R10, UR6, RZ ;  /* 0x000000060a0a7c10 */ /* 0x000fc4000ff5e0ff */
[----:B------:R-:W1:Y:S01]  /*0690*/  LDC R15, c[0x3][R15] ;  /* 0x00c000000f0f7b82 */ /* 0x000e620000000800 */
[----:B------:R-:W-:Y:S02]  /*06a0*/  IADD3 R12, P3, PT, R12, UR6, RZ ;  /* 0x000000060c0c7c10 */ /* 0x000fe4000ff7e0ff */
[----:B------:R-:W-:Y:S02]  /*06b0*/  IADD3.X R9, PT, PT, R9, UR7, RZ, P1, !PT ;  /* 0x0000000709097c10 */ /* 0x000fe40008ffe4ff */
[----:B------:R-:W-:Y:S02]  /*06c0*/  IADD3.X R11, PT, PT, R11, UR7, RZ, P2, !PT ;  /* 0x000000070b0b7c10 */ /* 0x000fe400097fe4ff */
[----:B------:R-:W-:Y:S01]  /*06d0*/  IADD3.X R13, PT, PT, R13, UR7, RZ, P3, !PT ;  /* 0x000000070d0d7c10 */ /* 0x000fe20009ffe4ff */
[----:B------:R-:W2:Y:S08]  /*06e0*/  LDC R17, c[0x3][R16] ;  /* 0x00c0000010117b82 */ /* 0x000eb00000000800 */
[----:B------:R-:W3:Y:S01]  /*06f0*/  LDC R21, c[0x3][R2] ;  /* 0x00c0000002157b82 */ /* 0x000ee20000000800 */
[----:B-1----:R1:W-:Y:S04]  /*0700*/  STG.E desc[UR4][R6.64], R15 ;  /* 0x0000000f06007986 */ /* 0x0023e8000c101904 */
[----:B--2---:R1:W-:Y:S04]  /*0710*/  STG.E desc[UR4][R8.64], R17 ;  /* 0x0000001108007986 */ /* 0x0043e8000c101904 */
[----:B0-----:R1:W-:Y:S04]  /*0720*/  STG.E desc[UR4][R10.64], R19 ;  /* 0x000000130a007986 */ /* 0x0013e8000c101904 */
[----:B---3--:R1:W-:Y:S02]  /*0730*/  STG.E desc[UR4][R12.64], R21 ;  /* 0x000000150c007986 */ /* 0x0083e4000c101904 */
.L_x_2:
[----:B------:R-:W-:Y:S05]  /*0740*/  @!P0 EXIT ;  /* 0x000000000000894d */ /* 0x000fea0003800000 */
[----:B------:R-:W-:Y:S02]  /*0750*/  ISETP.NE.AND P0, PT, R4, 0x1, PT ;  /* 0x000000010400780c */ /* 0x000fe40003f05270 */
[----:B------:R-:W-:-:S04]  /*0760*/  LOP3.LUT R2, R0, 0x1, RZ, 0xc0, !PT ;  /* 0x0000000100027812 */ /* 0x000fc800078ec0ff */
[----:B------:R-:W-:-:S07]  /*0770*/  ISETP.NE.U32.AND P1, PT, R2, 0x1, PT ;  /* 0x000000010200780c */ /* 0x000fce0003f25070 */
[----:B------:R-:W-:Y:S06]  /*0780*/  @!P0 BRA `(.L_x_3) ;  /* 0x0000000000408947 */ /* 0x000fec0003800000 */
[C---:B01----:R-:W-:Y:S01]  /*0790*/  IMAD R7, R3.reuse, R0, R5 ;  /* 0x0000000003077224 */ /* 0x043fe200078e0205 */
[----:B------:R-:W0:Y:S01]  /*07a0*/  LDCU.64 UR6, c[0x0][0x380] ;  /* 0x00007000ff0677ac */ /* 0x000e220008000a00 */
[----:B------:R-:W-:-:S03]  /*07b0*/  IADD3 R3, PT, PT, R3, 0x2, RZ ;  /* 0x0000000203037810 */ /* 0x000fc60007ffe0ff */
[C---:B------:R-:W-:Y:S01]  /*07c0*/  IADD3 R8, PT, PT, R7.reuse, R0, RZ ;  /* 0x0000000007087210 */ /* 0x040fe20007ffe0ff */
[----:B------:R-:W-:-:S04]  /*07d0*/  IMAD.WIDE.U32 R6, R7, 0x4, RZ ;  /* 0x0000000407067825 */ /* 0x000fc800078e00ff */
[----:B------:R-:W-:-:S04]  /*07e0*/  IMAD.WIDE.U32 R8, R8, 0x4, RZ ;  /* 0x0000000408087825 */ /* 0x000fc800078e00ff */
[----:B------:R-:W-:Y:S02]  /*07f0*/  IMAD.MOV.U32 R2, RZ, RZ, R6 ;  /* 0x000000ffff027224 */ /* 0x000fe400078e0006 */
[----:B------:R-:W-:Y:S02]  /*0800*/  IMAD.MOV.U32 R4, RZ, RZ, R8 ;  /* 0x000000ffff047224 */ /* 0x000fe400078e0008 */
[----:B--2---:R-:W1:Y:S01]  /*0810*/  LDC R11, c[0x3][R2] ;  /* 0x00c00000020b7b82 */ /* 0x004e620000000800 */
[----:B0-----:R-:W-:Y:S02]  /*0820*/  IADD3 R6, P0, PT, R6, UR6, RZ ;  /* 0x0000000606067c10 */ /* 0x001fe4000ff1e0ff */
[----:B------:R-:W-:Y:S02]  /*0830*/  IADD3 R8, P2, PT, R8, UR6, RZ ;  /* 0x0000000608087c10 */ /* 0x000fe4000ff5e0ff */
[----:B------:R-:W-:Y:S02]  /*0840*/  IADD3.X R7, PT, PT, R7, UR7, RZ, P0, !PT ;  /* 0x0000000707077c10 */ /* 0x000fe400087fe4ff */
[----:B------:R-:W-:Y:S01]  /*0850*/  IADD3.X R9, PT, PT, R9, UR7, RZ, P2, !PT ;  /* 0x0000000709097c10 */ /* 0x000fe200097fe4ff */
[----:B------:R-:W0:Y:S02]  /*0860*/  LDC R13, c[0x3][R4] ;  /* 0x00c00000040d7b82 */ /* 0x000e240000000800 */
[----:B-1----:R3:W-:Y:S04]  /*0870*/  STG.E desc[UR4][R6.64], R11 ;  /* 0x0000000b06007986 */ /* 0x0027e8000c101904 */
[----:B0-----:R3:W-:Y:S02]  /*0880*/  STG.E desc[UR4][R8.64], R13 ;  /* 0x0000000d08007986 */ /* 0x0017e4000c101904 */
.L_x_3:
[----:B------:R-:W-:Y:S05]  /*0890*/  @P1 EXIT ;  /* 0x000000000000194d */ /* 0x000fea0003800000 */
[----:B0-----:R-:W-:Y:S01]  /*08a0*/  IMAD R3, R3, R0, R5 ;  /* 0x0000000003037224 */ /* 0x001fe200078e0205 */
[----:B------:R-:W0:Y:S03]  /*08b0*/  LDCU.64 UR6, c[0x0][0x380] ;  /* 0x00007000ff0677ac */ /* 0x000e260008000a00 */
[----:B------:R-:W-:-:S04]  /*08c0*/  IMAD.WIDE.U32 R2, R3, 0x4, RZ ;  /* 0x0000000403027825 */ /* 0x000fc800078e00ff */
[----:B------:R-:W-:-:S04]  /*08d0*/  IMAD.MOV.U32 R0, RZ, RZ, R2 ;  /* 0x000000ffff007224 */ /* 0x000fc800078e0002 */
[----:B------:R-:W4:Y:S01]  /*08e0*/  LDC R5, c[0x3][R0] ;  /* 0x00c0000000057b82 */ /* 0x000f220000000800 */
[----:B0-----:R-:W-:-:S04]  /*08f0*/  IADD3 R2, P0, PT, R2, UR6, RZ ;  /* 0x0000000602027c10 */ /* 0x001fc8000ff1e0ff */
[----:B------:R-:W-:-:S05]  /*0900*/  IADD3.X R3, PT, PT, R3, UR7, RZ, P0, !PT ;  /* 0x0000000703037c10 */ /* 0x000fca00087fe4ff */
[----:B----4-:R-:W-:Y:S01]  /*0910*/  STG.E desc[UR4][R2.64], R5 ;  /* 0x0000000502007986 */ /* 0x010fe2000c101904 */
[----:B------:R-:W-:Y:S05]  /*0920*/  EXIT ;  /* 0x000000000000794d */ /* 0x000fea0003800000 */
.L_x_4:
[----:B------:R-:W-:-:S00]  /*0930*/  BRA `(.L_x_4) ;  /* 0xfffffffc00fc7947 */ /* 0x000fc0000383ffff */
[----:B------:R-:W-:-:S00]  /*0940*/  NOP ;  /* 0x0000000000007918 */ /* 0x000fc00000000000 */
        /* <DEDUP_REMOVED lines=11> */
.L_x_6:


//--------------------- .text._Z8dijkstraPiS_S_ii --------------------------
	.section	.text._Z8dijkstraPiS_S_ii,"ax",@progbits
	.align	128
        .global         _Z8dijkstraPiS_S_ii
        .type           _Z8dijkstraPiS_S_ii,@function
        .size           _Z8dijkstraPiS_S_ii,(.L_x_7 - _Z8dijkstraPiS_S_ii)
        .other          _Z8dijkstraPiS_S_ii,@"STO_CUDA_ENTRY STV_DEFAULT"
_Z8dijkstraPiS_S_ii:
.text._Z8dijkstraPiS_S_ii:
[----:B------:R-:W-:Y:S01]  /*0000*/  LDC R1, c[0x0][0x37c] ;  /* 0x0000df00ff017b82 */ /* 0x000fe20000000800 */
[----:B------:R-:W-:Y:S05]  /*0010*/  EXIT ;  /* 0x000000000000794d */ /* 0x000fea0003800000 */
.L_x_5:
        /* <DEDUP_REMOVED lines=14> */
.L_x_7:


//--------------------- .nv.shared.reserved.0     --------------------------
	.section	.nv.shared.reserved.0,"aw",@nobits
	.weak		__nv_reservedSMEM_offset_0_alias
	.size		__nv_reservedSMEM_offset_0_alias, 0, 64
	.other		__nv_reservedSMEM_offset_0_alias,@"STO_CUDA_RESERVED_SHARED STV_DEFAULT"
__nv_reservedSMEM_offset_0_alias:
	.zero		0
	.zero		64


//--------------------- .nv.constant0._Z11printAdjMatPii --------------------------
	.section	.nv.constant0._Z11printAdjMatPii,"a",@progbits
	.sectionflags	@""
	.align	4
.nv.constant0._Z11printAdjMatPii:
	.zero		908


//--------------------- .nv.constant0._Z8dijkstraPiS_S_ii --------------------------
	.section	.nv.constant0._Z8dijkstraPiS_S_ii,"a",@progbits
	.sectionflags	@""
	.align	4
.nv.constant0._Z8dijkstraPiS_S_ii:
	.zero		928


//--------------------- SYMBOLS --------------------------

	.type		.nv.reservedSmem.offset0,@object
	.size		.nv.reservedSmem.offset0,0x4
